	.headerflags	@"EF_CUDA_TEXMODE_UNIFIED EF_CUDA_64BIT_ADDRESS EF_CUDA_ACCELERATORS EF_CUDA_SM90 EF_CUDA_VIRTUAL_SM(EF_CUDA_SM90)"
	.elftype	@"ET_EXEC"


//--------------------- .nv.info                  --------------------------
	.section	.nv.info,"",@"SHT_CUDA_INFO"
	.align	4


	//----- nvinfo : EIATTR_REGCOUNT
	.align		4
        /*0000*/ 	.byte	0x04, 0x2f
        /*0002*/ 	.short	(.L_1 - .L_0)
	.align		4
.L_0:
        /*0004*/ 	.word	index@(triton_per_fused_max_stack_0)
        /*0008*/ 	.word	0x0000000a


	//----- nvinfo : EIATTR_MIN_STACK_SIZE
	.align		4
.L_1:
        /*000c*/ 	.byte	0x04, 0x12
        /*000e*/ 	.short	(.L_3 - .L_2)
	.align		4
.L_2:
        /*0010*/ 	.word	index@(triton_per_fused_max_stack_0)
        /*0014*/ 	.word	0x00000000


	//----- nvinfo : EIATTR_FRAME_SIZE
	.align		4
.L_3:
        /*0018*/ 	.byte	0x04, 0x11
        /*001a*/ 	.short	(.L_5 - .L_4)
	.align		4
.L_4:
        /*001c*/ 	.word	index@(triton_per_fused_max_stack_0)
        /*0020*/ 	.word	0x00000000


	//----- nvinfo : EIATTR_MIN_STACK_SIZE
	.align		4
.L_5:
        /*0024*/ 	.byte	0x04, 0x12
        /*0026*/ 	.short	(.L_7 - .L_6)
	.align		4
.L_6:
        /*0028*/ 	.word	index@(triton_per_fused_max_stack_0)
        /*002c*/ 	.word	0x00000000
.L_7:


//--------------------- .nv.info.triton_per_fused_max_stack_0 --------------------------
	.section	.nv.info.triton_per_fused_max_stack_0,"",@"SHT_CUDA_INFO"
	.sectionflags	@""
	.align	4


	//----- nvinfo : EIATTR_CUDA_API_VERSION
	.align		4
        /*0000*/ 	.byte	0x04, 0x37
        /*0002*/ 	.short	(.L_9 - .L_8)
.L_8:
        /*0004*/ 	.word	0x0000007c


	//----- nvinfo : EIATTR_KPARAM_INFO
	.align		4
.L_9:
        /*0008*/ 	.byte	0x04, 0x17
        /*000a*/ 	.short	(.L_11 - .L_10)
.L_10:
        /*000c*/ 	.word	0x00000000
        /*0010*/ 	.short	0x0003
        /*0012*/ 	.short	0x0014
        /*0014*/ 	.byte	0x00, 0xf0, 0x11, 0x00


	//----- nvinfo : EIATTR_KPARAM_INFO
	.align		4
.L_11:
        /*0018*/ 	.byte	0x04, 0x17
        /*001a*/ 	.short	(.L_13 - .L_12)
.L_12:
        /*001c*/ 	.word	0x00000000
        /*0020*/ 	.short	0x0002
        /*0022*/ 	.short	0x0010
        /*0024*/ 	.byte	0x00, 0xf0, 0x11, 0x00


	//----- nvinfo : EIATTR_KPARAM_INFO
	.align		4
.L_13:
        /*0028*/ 	.byte	0x04, 0x17
        /*002a*/ 	.short	(.L_15 - .L_14)
.L_14:
        /*002c*/ 	.word	0x00000000
        /*0030*/ 	.short	0x0001
        /*0032*/ 	.short	0x0008
        /*0034*/ 	.byte	0x00, 0xf4, 0x21, 0x00


	//----- nvinfo : EIATTR_KPARAM_INFO
	.align		4
.L_15:
        /*0038*/ 	.byte	0x04, 0x17
        /*003a*/ 	.short	(.L_17 - .L_16)
.L_16:
        /*003c*/ 	.word	0x00000000
        /*0040*/ 	.short	0x0000
        /*0042*/ 	.short	0x0000
        /*0044*/ 	.byte	0x00, 0xf4, 0x21, 0x00


	//----- nvinfo : EIATTR_SPARSE_MMA_MASK
	.align		4
.L_17:
        /*0048*/ 	.byte	0x03, 0x50
        /*004a*/ 	.short	0x0000


	//----- nvinfo : EIATTR_MAXREG_COUNT
	.align		4
        /*004c*/ 	.byte	0x03, 0x1b
        /*004e*/ 	.short	0x00ff


	//----- nvinfo : EIATTR_COOP_GROUP_MASK_REGIDS
	.align		4
        /*0050*/ 	.byte	0x04, 0x29
        /*0052*/ 	.short	(.L_19 - .L_18)


	//   ....[0]....
.L_18:
        /*0054*/ 	.word	0xffffffff


	//   ....[1]....
        /*0058*/ 	.word	0xffffffff


	//   ....[2]....
        /*005c*/ 	.word	0xffffffff


	//   ....[3]....
        /*0060*/ 	.word	0xffffffff


	//----- nvinfo : EIATTR_COOP_GROUP_INSTR_OFFSETS
	.align		4
.L_19:
        /*0064*/ 	.byte	0x04, 0x28
        /*0066*/ 	.short	(.L_21 - .L_20)


	//   ....[0]....
.L_20:
        /*0068*/ 	.word	0x00000140


	//   ....[1]....
        /*006c*/ 	.word	0x00000180


	//   ....[2]....
        /*0070*/ 	.word	0x000001c0


	//   ....[3]....
        /*0074*/ 	.word	0x00000210


	//----- nvinfo : EIATTR_EXIT_INSTR_OFFSETS
	.align		4
.L_21:
        /*0078*/ 	.byte	0x04, 0x1c
        /*007a*/ 	.short	(.L_23 - .L_22)


	//   ....[0]....
.L_22:
        /*007c*/ 	.word	0x00000270


	//   ....[1]....
        /*0080*/ 	.word	0x00000290


	//----- nvinfo : EIATTR_REQNTID
	.align		4
.L_23:
        /*0084*/ 	.byte	0x04, 0x10
        /*0086*/ 	.short	(.L_25 - .L_24)
.L_24:
        /*0088*/ 	.word	0x00000040
        /*008c*/ 	.word	0x00000001
        /*0090*/ 	.word	0x00000001


	//----- nvinfo : EIATTR_CBANK_PARAM_SIZE
	.align		4
.L_25:
        /*0094*/ 	.byte	0x03, 0x19
        /*0096*/ 	.short	0x0018


	//----- nvinfo : EIATTR_PARAM_CBANK
	.align		4
        /*0098*/ 	.byte	0x04, 0x0a
        /*009a*/ 	.short	(.L_27 - .L_26)
	.align		4
.L_26:
        /*009c*/ 	.word	index@(.nv.constant0.triton_per_fused_max_stack_0)
        /*00a0*/ 	.short	0x0210
        /*00a2*/ 	.short	0x0018


	//----- nvinfo : EIATTR_SW_WAR
	.align		4
.L_27:
        /*00a4*/ 	.byte	0x04, 0x36
        /*00a6*/ 	.short	(.L_29 - .L_28)
.L_28:
        /*00a8*/ 	.word	0x00000008
.L_29:


//--------------------- .nv.callgraph             --------------------------
	.section	.nv.callgraph,"",@"SHT_CUDA_CALLGRAPH"
	.align	4
	.sectionentsize	8
	.align		4
        /*0000*/ 	.word	0x00000000
	.align		4
        /*0004*/ 	.word	0xffffffff
	.align		4
        /*0008*/ 	.word	0x00000000
	.align		4
        /*000c*/ 	.word	0xfffffffe
	.align		4
        /*0010*/ 	.word	0x00000000
	.align		4
        /*0014*/ 	.word	0xfffffffd
	.align		4
        /*0018*/ 	.word	0x00000000
	.align		4
        /*001c*/ 	.word	0xfffffffc


//--------------------- .text.triton_per_fused_max_stack_0 --------------------------
	.section	.text.triton_per_fused_max_stack_0,"ax",@progbits
	.align	128
        .global         triton_per_fused_max_stack_0
        .type           triton_per_fused_max_stack_0,@function
        .size           triton_per_fused_max_stack_0,(.L_x_1 - triton_per_fused_max_stack_0)
        .other          triton_per_fused_max_stack_0,@"STO_CUDA_ENTRY STV_DEFAULT"
triton_per_fused_max_stack_0:
.text.triton_per_fused_max_stack_0:
[----:B------:R-:W0:Y:S02]  /*0000*/  LDC R1, c[0x0][0x28] ;  /* 0x00000a00ff017b82 */ /* 0x000e240000000800 */
[----:B------:R-:W1:Y:S01]  /*0010*/  S2R R4, SR_TID.X ;  /* 0x0000000000047919 */ /* 0x000e620000002100 */
[----:B------:R-:W2:Y:S01]  /*0020*/  LDC.64 R2, c[0x0][0x210] ;  /* 0x00008400ff027b82 */ /* 0x000ea20000000a00 */
[----:B------:R-:W-:Y:S01]  /*0030*/  ULDC.64 UR4, c[0x0][0x208] ;  /* 0x0000820000047ab9 */ /* 0x000fe20000000a00 */
[----:B------:R-:W3:Y:S01]  /*0040*/  S2R R7, SR_CTAID.X ;  /* 0x0000000000077919 */ /* 0x000ee20000002500 */
[C---:B-1----:R-:W-:Y:S02]  /*0050*/  IMAD.SHL.U32 R0, R4.reuse, 0x2, RZ ;  /* 0x0000000204007824 */ /* 0x042fe400078e00ff */
[----:B------:R-:W-:Y:S01]  /*0060*/  IMAD.SHL.U32 R5, R4, 0x4, RZ ;  /* 0x0000000404057824 */ /* 0x000fe200078e00ff */
[----:B---3--:R-:W-:Y:S02]  /*0070*/  ISETP.GE.AND P0, PT, R7, 0x4, PT ;  /* 0x000000040700780c */ /* 0x008fe40003f06270 */
[----:B------:R-:W-:-:S04]  /*0080*/  LOP3.LUT R0, R0, 0x4, RZ, 0xc0, !PT ;  /* 0x0000000400007812 */ /* 0x000fc800078ec0ff */
[----:B------:R-:W-:Y:S02]  /*0090*/  LOP3.LUT R0, R0, 0x30, R5, 0xf8, !PT ;  /* 0x0000003000007812 */ /* 0x000fe400078ef805 */
[----:B------:R-:W-:-:S03]  /*00a0*/  LOP3.LUT R5, R4, 0x1, RZ, 0xc0, !PT ;  /* 0x0000000104057812 */ /* 0x000fc600078ec0ff */
[----:B------:R-:W-:-:S04]  /*00b0*/  IMAD R0, R7, 0x40, R0 ;  /* 0x0000004007007824 */ /* 0x000fc800078e0200 */
[----:B------:R-:W-:Y:S02]  /*00c0*/  IMAD.IADD R5, R0, 0x1, R5 ;  /* 0x0000000100057824 */ /* 0x000fe400078e0205 */
[----:B------:R-:W-:Y:S02]  /*00d0*/  IMAD.MOV.U32 R0, RZ, RZ, RZ ;  /* 0x000000ffff007224 */ /* 0x000fe400078e00ff */
[----:B--2---:R-:W-:-:S05]  /*00e0*/  IMAD.WIDE R2, R5, 0x4, R2 ;  /* 0x0000000405027825 */ /* 0x004fca00078e0202 */
[----:B------:R1:W2:Y:S02]  /*00f0*/  @!P0 LDG.E R0, desc[UR4][R2.64] ;  /* 0x0000000402008981 */ /* 0x0002a4000c1e1900 */
[----:B-1----:R-:W1:Y:S01]  /*0100*/  LDC.64 R2, c[0x0][0x218] ;  /* 0x00008600ff027b82 */ /* 0x002e620000000a00 */
[----:B--2---:R-:W-:-:S04]  /*0110*/  SEL R0, R0, RZ, !P0 ;  /* 0x000000ff00007207 */ /* 0x004fc80004000000 */
[----:B------:R-:W-:-:S04]  /*0120*/  FSEL R5, R0, -INF , !P0 ;  /* 0xff80000000057808 */ /* 0x000fc80004000000 */
[C---:B------:R-:W-:Y:S01]  /*0130*/  FSETP.NAN.AND P1, PT, R5.reuse, R5, PT ;  /* 0x000000050500720b */ /* 0x040fe20003f28000 */
[----:B------:R-:W2:Y:S02]  /*0140*/  SHFL.BFLY PT, R0, R5, 0x8, 0x1f ;  /* 0x0d001f0005007f89 */ /* 0x000ea400000e0000 */
[----:B--2---:R-:W-:-:S13]  /*0150*/  FSETP.GT.AND P0, PT, R5, R0, PT ;  /* 0x000000000500720b */ /* 0x004fda0003f04000 */
[----:B------:R-:W-:-:S04]  /*0160*/  @!P0 FSEL R5, R5, R0, P1 ;  /* 0x0000000005058208 */ /* 0x000fc80000800000 */
[C---:B------:R-:W-:Y:S01]  /*0170*/  FSETP.NAN.AND P1, PT, R5.reuse, R5, PT ;  /* 0x000000050500720b */ /* 0x040fe20003f28000 */
[----:B------:R-:W2:Y:S02]  /*0180*/  SHFL.BFLY PT, R0, R5, 0x4, 0x1f ;  /* 0x0c801f0005007f89 */ /* 0x000ea400000e0000 */
[----:B--2---:R-:W-:-:S13]  /*0190*/  FSETP.GT.AND P0, PT, R5, R0, PT ;  /* 0x000000000500720b */ /* 0x004fda0003f04000 */
[----:B------:R-:W-:-:S04]  /*01a0*/  @!P0 FSEL R5, R5, R0, P1 ;  /* 0x0000000005058208 */ /* 0x000fc80000800000 */
[C---:B------:R-:W-:Y:S01]  /*01b0*/  FSETP.NAN.AND P1, PT, R5.reuse, R5, PT ;  /* 0x000000050500720b */ /* 0x040fe20003f28000 */
[----:B------:R-:W2:Y:S02]  /*01c0*/  SHFL.BFLY PT, R0, R5, 0x2, 0x1f ;  /* 0x0c401f0005007f89 */ /* 0x000ea400000e0000 */
[----:B--2---:R-:W-:-:S13]  /*01d0*/  FSETP.GT.AND P0, PT, R5, R0, PT ;  /* 0x000000000500720b */ /* 0x004fda0003f04000 */
[----:B------:R-:W-:Y:S02]  /*01e0*/  @!P0 FSEL R5, R5, R0, P1 ;  /* 0x0000000005058208 */ /* 0x000fe40000800000 */
[----:B------:R-:W-:Y:S02]  /*01f0*/  LOP3.LUT P0, RZ, R4, 0x3f, RZ, 0xc0, !PT ;  /* 0x0000003f04ff7812 */ /* 0x000fe4000780c0ff */
[----:B------:R-:W-:Y:S01]  /*0200*/  FSETP.NAN.AND P2, PT, R5, R5, PT ;  /* 0x000000050500720b */ /* 0x000fe20003f48000 */
[----:B------:R-:W2:Y:S01]  /*0210*/  SHFL.BFLY PT, R0, R5, 0x1, 0x1f ;  /* 0x0c201f0005007f89 */ /* 0x000ea200000e0000 */
[C---:B------:R-:W-:Y:S01]  /*0220*/  ISETP.LT.AND P0, PT, R7.reuse, 0x4, !P0 ;  /* 0x000000040700780c */ /* 0x040fe20004701270 */
[----:B------:R-:W-:-:S04]  /*0230*/  IMAD.SHL.U32 R7, R7, 0x4, RZ ;  /* 0x0000000407077824 */ /* 0x000fc800078e00ff */
[----:B-1----:R-:W-:Y:S01]  /*0240*/  IMAD.WIDE R2, R7, 0x4, R2 ;  /* 0x0000000407027825 */ /* 0x002fe200078e0202 */
[----:B--2---:R-:W-:-:S13]  /*0250*/  FSETP.GT.AND P1, PT, R5, R0, PT ;  /* 0x000000000500720b */ /* 0x004fda0003f24000 */
[----:B------:R-:W-:Y:S01]  /*0260*/  @!P1 SEL R5, R5, R0, P2 ;  /* 0x0000000005059207 */ /* 0x000fe20001000000 */
[----:B------:R-:W-:Y:S06]  /*0270*/  @!P0 EXIT ;  /* 0x000000000000894d */ /* 0x000fec0003800000 */
[----:B------:R-:W-:Y:S01]  /*0280*/  STG.E desc[UR4][R2.64], R5 ;  /* 0x0000000502007986 */ /* 0x000fe2000c101904 */
[----:B------:R-:W-:Y:S05]  /*0290*/  EXIT ;  /* 0x000000000000794d */ /* 0x000fea0003800000 */
.L_x_0:
[----:B------:R-:W-:-:S00]  /*02a0*/  BRA `(.L_x_0) ;  /* 0xfffffffc00fc7947 */ /* 0x000fc0000383ffff */
[----:B------:R-:W-:-:S00]  /*02b0*/  NOP ;  /* 0x0000000000007918 */ /* 0x000fc00000000000 */
        /* <DEDUP_REMOVED lines=12> */
.L_x_1:


//--------------------- .nv.constant0.triton_per_fused_max_stack_0 --------------------------
	.section	.nv.constant0.triton_per_fused_max_stack_0,"a",@progbits
	.sectionflags	@""
	.align	4
.nv.constant0.triton_per_fused_max_stack_0:
	.zero		552
